	.headerflags	@"EF_CUDA_TEXMODE_UNIFIED EF_CUDA_64BIT_ADDRESS EF_CUDA_ACCELERATORS EF_CUDA_SM90 EF_CUDA_VIRTUAL_SM(EF_CUDA_SM90)"
	.elftype	@"ET_EXEC"


//--------------------- .nv.info                  --------------------------
	.section	.nv.info,"",@"SHT_CUDA_INFO"
	.align	4


	//----- nvinfo : EIATTR_REGCOUNT
	.align		4
        /*0000*/ 	.byte	0x04, 0x2f
        /*0002*/ 	.short	(.L_1 - .L_0)
	.align		4
.L_0:
        /*0004*/ 	.word	index@(triton_poi_fused__unsafe_index_add_convolution_mul_relu_sub_29)
        /*0008*/ 	.word	0x00000010


	//----- nvinfo : EIATTR_MIN_STACK_SIZE
	.align		4
.L_1:
        /*000c*/ 	.byte	0x04, 0x12
        /*000e*/ 	.short	(.L_3 - .L_2)
	.align		4
.L_2:
        /*0010*/ 	.word	index@(triton_poi_fused__unsafe_index_add_convolution_mul_relu_sub_29)
        /*0014*/ 	.word	0x00000000


	//----- nvinfo : EIATTR_FRAME_SIZE
	.align		4
.L_3:
        /*0018*/ 	.byte	0x04, 0x11
        /*001a*/ 	.short	(.L_5 - .L_4)
	.align		4
.L_4:
        /*001c*/ 	.word	index@(triton_poi_fused__unsafe_index_add_convolution_mul_relu_sub_29)
        /*0020*/ 	.word	0x00000000


	//----- nvinfo : EIATTR_MIN_STACK_SIZE
	.align		4
.L_5:
        /*0024*/ 	.byte	0x04, 0x12
        /*0026*/ 	.short	(.L_7 - .L_6)
	.align		4
.L_6:
        /*0028*/ 	.word	index@(triton_poi_fused__unsafe_index_add_convolution_mul_relu_sub_29)
        /*002c*/ 	.word	0x00000000
.L_7:


//--------------------- .nv.info.triton_poi_fused__unsafe_index_add_convolution_mul_relu_sub_29 --------------------------
	.section	.nv.info.triton_poi_fused__unsafe_index_add_convolution_mul_relu_sub_29,"",@"SHT_CUDA_INFO"
	.sectionflags	@""
	.align	4


	//----- nvinfo : EIATTR_CUDA_API_VERSION
	.align		4
        /*0000*/ 	.byte	0x04, 0x37
        /*0002*/ 	.short	(.L_9 - .L_8)
.L_8:
        /*0004*/ 	.word	0x0000007c


	//----- nvinfo : EIATTR_KPARAM_INFO
	.align		4
.L_9:
        /*0008*/ 	.byte	0x04, 0x17
        /*000a*/ 	.short	(.L_11 - .L_10)
.L_10:
        /*000c*/ 	.word	0x00000000
        /*0010*/ 	.short	0x0007
        /*0012*/ 	.short	0x0038
        /*0014*/ 	.byte	0x00, 0xf0, 0x11, 0x00


	//----- nvinfo : EIATTR_KPARAM_INFO
	.align		4
.L_11:
        /*0018*/ 	.byte	0x04, 0x17
        /*001a*/ 	.short	(.L_13 - .L_12)
.L_12:
        /*001c*/ 	.word	0x00000000
        /*0020*/ 	.short	0x0006
        /*0022*/ 	.short	0x0030
        /*0024*/ 	.byte	0x00, 0xf4, 0x21, 0x00


	//----- nvinfo : EIATTR_KPARAM_INFO
	.align		4
.L_13:
        /*0028*/ 	.byte	0x04, 0x17
        /*002a*/ 	.short	(.L_15 - .L_14)
.L_14:
        /*002c*/ 	.word	0x00000000
        /*0030*/ 	.short	0x0005
        /*0032*/ 	.short	0x0028
        /*0034*/ 	.byte	0x00, 0xf4, 0x21, 0x00


	//----- nvinfo : EIATTR_KPARAM_INFO
	.align		4
.L_15:
        /*0038*/ 	.byte	0x04, 0x17
        /*003a*/ 	.short	(.L_17 - .L_16)
.L_16:
        /*003c*/ 	.word	0x00000000
        /*0040*/ 	.short	0x0004
        /*0042*/ 	.short	0x0020
        /*0044*/ 	.byte	0x00, 0xf4, 0x21, 0x00


	//----- nvinfo : EIATTR_KPARAM_INFO
	.align		4
.L_17:
        /*0048*/ 	.byte	0x04, 0x17
        /*004a*/ 	.short	(.L_19 - .L_18)
.L_18:
        /*004c*/ 	.word	0x00000000
        /*0050*/ 	.short	0x0003
        /*0052*/ 	.short	0x0018
        /*0054*/ 	.byte	0x00, 0xf4, 0x21, 0x00


	//----- nvinfo : EIATTR_KPARAM_INFO
	.align		4
.L_19:
        /*0058*/ 	.byte	0x04, 0x17
        /*005a*/ 	.short	(.L_21 - .L_20)
.L_20:
        /*005c*/ 	.word	0x00000000
        /*0060*/ 	.short	0x0002
        /*0062*/ 	.short	0x0010
        /*0064*/ 	.byte	0x00, 0xf4, 0x21, 0x00


	//----- nvinfo : EIATTR_KPARAM_INFO
	.align		4
.L_21:
        /*0068*/ 	.byte	0x04, 0x17
        /*006a*/ 	.short	(.L_23 - .L_22)
.L_22:
        /*006c*/ 	.word	0x00000000
        /*0070*/ 	.short	0x0001
        /*0072*/ 	.short	0x0008
        /*0074*/ 	.byte	0x00, 0xf4, 0x21, 0x00


	//----- nvinfo : EIATTR_KPARAM_INFO
	.align		4
.L_23:
        /*0078*/ 	.byte	0x04, 0x17
        /*007a*/ 	.short	(.L_25 - .L_24)
.L_24:
        /*007c*/ 	.word	0x00000000
        /*0080*/ 	.short	0x0000
        /*0082*/ 	.short	0x0000
        /*0084*/ 	.byte	0x00, 0xf4, 0x21, 0x00


	//----- nvinfo : EIATTR_SPARSE_MMA_MASK
	.align		4
.L_25:
        /*0088*/ 	.byte	0x03, 0x50
        /*008a*/ 	.short	0x0000


	//----- nvinfo : EIATTR_MAXREG_COUNT
	.align		4
        /*008c*/ 	.byte	0x03, 0x1b
        /*008e*/ 	.short	0x00ff


	//----- nvinfo : EIATTR_EXIT_INSTR_OFFSETS
	.align		4
        /*0090*/ 	.byte	0x04, 0x1c
        /*0092*/ 	.short	(.L_27 - .L_26)


	//   ....[0]....
.L_26:
        /*0094*/ 	.word	0x00000240


	//----- nvinfo : EIATTR_REQNTID
	.align		4
.L_27:
        /*0098*/ 	.byte	0x04, 0x10
        /*009a*/ 	.short	(.L_29 - .L_28)
.L_28:
        /*009c*/ 	.word	0x00000080
        /*00a0*/ 	.word	0x00000001
        /*00a4*/ 	.word	0x00000001


	//----- nvinfo : EIATTR_CBANK_PARAM_SIZE
	.align		4
.L_29:
        /*00a8*/ 	.byte	0x03, 0x19
        /*00aa*/ 	.short	0x003c


	//----- nvinfo : EIATTR_PARAM_CBANK
	.align		4
        /*00ac*/ 	.byte	0x04, 0x0a
        /*00ae*/ 	.short	(.L_31 - .L_30)
	.align		4
.L_30:
        /*00b0*/ 	.word	index@(.nv.constant0.triton_poi_fused__unsafe_index_add_convolution_mul_relu_sub_29)
        /*00b4*/ 	.short	0x0210
        /*00b6*/ 	.short	0x003c


	//----- nvinfo : EIATTR_SW_WAR
	.align		4
.L_31:
        /*00b8*/ 	.byte	0x04, 0x36
        /*00ba*/ 	.short	(.L_33 - .L_32)
.L_32:
        /*00bc*/ 	.word	0x00000008
.L_33:


//--------------------- .nv.callgraph             --------------------------
	.section	.nv.callgraph,"",@"SHT_CUDA_CALLGRAPH"
	.align	4
	.sectionentsize	8
	.align		4
        /*0000*/ 	.word	0x00000000
	.align		4
        /*0004*/ 	.word	0xffffffff
	.align		4
        /*0008*/ 	.word	0x00000000
	.align		4
        /*000c*/ 	.word	0xfffffffe
	.align		4
        /*0010*/ 	.word	0x00000000
	.align		4
        /*0014*/ 	.word	0xfffffffd
	.align		4
        /*0018*/ 	.word	0x00000000
	.align		4
        /*001c*/ 	.word	0xfffffffc


//--------------------- .text.triton_poi_fused__unsafe_index_add_convolution_mul_relu_sub_29 --------------------------
	.section	.text.triton_poi_fused__unsafe_index_add_convolution_mul_relu_sub_29,"ax",@progbits
	.align	128
        .global         triton_poi_fused__unsafe_index_add_convolution_mul_relu_sub_29
        .type           triton_poi_fused__unsafe_index_add_convolution_mul_relu_sub_29,@function
        .size           triton_poi_fused__unsafe_index_add_convolution_mul_relu_sub_29,(.L_x_1 - triton_poi_fused__unsafe_index_add_convolution_mul_relu_sub_29)
        .other          triton_poi_fused__unsafe_index_add_convolution_mul_relu_sub_29,@"STO_CUDA_ENTRY STV_DEFAULT"
triton_poi_fused__unsafe_index_add_convolution_mul_relu_sub_29:
.text.triton_poi_fused__unsafe_index_add_convolution_mul_relu_sub_29:
[----:B------:R-:W-:Y:S01]  /*0000*/  LDC R1, c[0x0][0x28] ;  /* 0x00000a00ff017b82 */ /* 0x000fe20000000800 */
[----:B------:R-:W1:Y:S07]  /*0010*/  S2R R0, SR_TID.X ;  /* 0x0000000000007919 */ /* 0x000e6e0000002100 */
[----:B------:R-:W2:Y:S01]  /*0020*/  LDC.64 R6, c[0x0][0x220] ;  /* 0x00008800ff067b82 */ /* 0x000ea20000000a00 */
[----:B------:R-:W-:Y:S01]  /*0030*/  ULDC.64 UR4, c[0x0][0x208] ;  /* 0x0000820000047ab9 */ /* 0x000fe20000000a00 */
[----:B------:R-:W3:Y:S06]  /*0040*/  S2R R9, SR_CTAID.X ;  /* 0x0000000000097919 */ /* 0x000eec0000002500 */
[----:B------:R-:W4:Y:S01]  /*0050*/  LDC.64 R4, c[0x0][0x228] ;  /* 0x00008a00ff047b82 */ /* 0x000f220000000a00 */
[----:B-1----:R-:W-:-:S02]  /*0060*/  LOP3.LUT R0, R0, 0x7f, RZ, 0xc0, !PT ;  /* 0x0000007f00007812 */ /* 0x002fc400078ec0ff */
[----:B---3--:R-:W-:-:S03]  /*0070*/  SHF.R.S32.HI R3, RZ, 0x18, R9 ;  /* 0x00000018ff037819 */ /* 0x008fc60000011409 */
[----:B------:R-:W-:Y:S01]  /*0080*/  IMAD R0, R9, 0x80, R0 ;  /* 0x0000008009007824 */ /* 0x000fe200078e0200 */
[----:B------:R-:W-:Y:S02]  /*0090*/  SHF.R.U32.HI R9, RZ, 0x18, R9 ;  /* 0x00000018ff097819 */ /* 0x000fe40000011609 */
[----:B------:R-:W-:Y:S02]  /*00a0*/  SGXT R3, R3, 0x1 ;  /* 0x000000010303781a */ /* 0x000fe40000000200 */
[----:B------:R-:W-:Y:S02]  /*00b0*/  SGXT.U32 R9, R9, 0x1 ;  /* 0x000000010909781a */ /* 0x000fe40000000000 */
[----:B------:R-:W-:-:S03]  /*00c0*/  LEA.HI R3, R3, R0, RZ, 0x2 ;  /* 0x0000000003037211 */ /* 0x000fc600078f10ff */
[----:B------:R-:W-:Y:S01]  /*00d0*/  IMAD.IADD R9, R0, 0x1, R9 ;  /* 0x0000000100097824 */ /* 0x000fe200078e0209 */
[--C-:B------:R-:W-:Y:S02]  /*00e0*/  SHF.R.S32.HI R11, RZ, 0x2, R3.reuse ;  /* 0x00000002ff0b7819 */ /* 0x100fe40000011403 */
[----:B------:R-:W-:-:S03]  /*00f0*/  SHF.R.S32.HI R2, RZ, 0x1f, R3 ;  /* 0x0000001fff027819 */ /* 0x000fc60000011403 */
[C---:B--2---:R-:W-:Y:S01]  /*0100*/  IMAD.WIDE R6, R11.reuse, 0x4, R6 ;  /* 0x000000040b067825 */ /* 0x044fe200078e0206 */
[----:B------:R-:W-:Y:S02]  /*0110*/  LEA.HI R8, R2, R11, RZ, 0x8 ;  /* 0x0000000b02087211 */ /* 0x000fe400078f40ff */
[----:B------:R-:W1:Y:S02]  /*0120*/  LDC.64 R2, c[0x0][0x238] ;  /* 0x00008e00ff027b82 */ /* 0x000e640000000a00 */
[----:B------:R-:W-:Y:S01]  /*0130*/  LOP3.LUT R8, R8, 0xffffff00, RZ, 0xc0, !PT ;  /* 0xffffff0008087812 */ /* 0x000fe200078ec0ff */
[----:B------:R-:W2:Y:S04]  /*0140*/  LDG.E.EL R6, desc[UR4][R6.64] ;  /* 0x0000000406067981 */ /* 0x000ea8000c2e1900 */
[----:B------:R-:W-:-:S04]  /*0150*/  IMAD.IADD R13, R11, 0x1, -R8 ;  /* 0x000000010b0d7824 */ /* 0x000fc800078e0a08 */
[----:B----4-:R-:W-:Y:S01]  /*0160*/  IMAD.WIDE R4, R13, 0x4, R4 ;  /* 0x000000040d047825 */ /* 0x010fe200078e0204 */
[----:B------:R-:W-:-:S05]  /*0170*/  LOP3.LUT R9, R9, 0xfffffffe, RZ, 0xc0, !PT ;  /* 0xfffffffe09097812 */ /* 0x000fca00078ec0ff */
[----:B------:R-:W2:Y:S01]  /*0180*/  LDG.E.EL R5, desc[UR4][R4.64] ;  /* 0x0000000404057981 */ /* 0x000ea2000c2e1900 */
[----:B------:R-:W-:-:S04]  /*0190*/  IMAD.IADD R9, R0, 0x1, -R9 ;  /* 0x0000000100097824 */ /* 0x000fc800078e0a09 */
[----:B-1----:R-:W-:Y:S02]  /*01a0*/  IMAD.WIDE R2, R9, 0x4, R2 ;  /* 0x0000000409027825 */ /* 0x002fe400078e0202 */
[----:B------:R-:W1:Y:S04]  /*01b0*/  LDC.64 R8, c[0x0][0x240] ;  /* 0x00009000ff087b82 */ /* 0x000e680000000a00 */
[----:B------:R-:W3:Y:S01]  /*01c0*/  LDG.E.EL R2, desc[UR4][R2.64] ;  /* 0x0000000402027981 */ /* 0x000ee2000c2e1900 */
[C---:B--2---:R-:W-:Y:S01]  /*01d0*/  FADD R10, R6.reuse, R5 ;  /* 0x00000005060a7221 */ /* 0x044fe20000000000 */
[----:B------:R-:W-:-:S04]  /*01e0*/  FSETP.GEU.AND P0, PT, R6, -R5, PT ;  /* 0x800000050600720b */ /* 0x000fc80003f0e000 */
[----:B------:R-:W-:Y:S01]  /*01f0*/  FSEL R11, R10, RZ, P0 ;  /* 0x000000ff0a0b7208 */ /* 0x000fe20000000000 */
[----:B-1----:R-:W-:-:S04]  /*0200*/  IMAD.WIDE R6, R0, 0x4, R8 ;  /* 0x0000000400067825 */ /* 0x002fc800078e0208 */
[----:B------:R-:W-:-:S04]  /*0210*/  FADD R10, R11, -R11 ;  /* 0x8000000b0b0a7221 */ /* 0x000fc80000000000 */
[----:B---3--:R-:W-:-:S05]  /*0220*/  FFMA R11, R2, R10, R11 ;  /* 0x0000000a020b7223 */ /* 0x008fca000000000b */
[----:B------:R-:W-:Y:S01]  /*0230*/  STG.E desc[UR4][R6.64], R11 ;  /* 0x0000000b06007986 */ /* 0x000fe2000c101904 */
[----:B------:R-:W-:Y:S05]  /*0240*/  EXIT ;  /* 0x000000000000794d */ /* 0x000fea0003800000 */
.L_x_0:
[----:B------:R-:W-:-:S00]  /*0250*/  BRA `(.L_x_0) ;  /* 0xfffffffc00fc7947 */ /* 0x000fc0000383ffff */
[----:B------:R-:W-:-:S00]  /*0260*/  NOP ;  /* 0x0000000000007918 */ /* 0x000fc00000000000 */
        /* <DEDUP_REMOVED lines=9> */
.L_x_1:


//--------------------- .nv.constant0.triton_poi_fused__unsafe_index_add_convolution_mul_relu_sub_29 --------------------------
	.section	.nv.constant0.triton_poi_fused__unsafe_index_add_convolution_mul_relu_sub_29,"a",@progbits
	.sectionflags	@""
	.align	4
.nv.constant0.triton_poi_fused__unsafe_index_add_convolution_mul_relu_sub_29:
	.zero		588
